//
// Generated by NVIDIA NVVM Compiler
//
// Compiler Build ID: CL-36424714
// Cuda compilation tools, release 13.0, V13.0.88
// Based on NVVM 20.0.0
//

.version 9.0
.target sm_100
.address_size 64

	// .globl	_Z14heatCalcKernelPfS_iii

.visible .entry _Z14heatCalcKernelPfS_iii(
	.param .u64 .ptr .align 1 _Z14heatCalcKernelPfS_iii_param_0,
	.param .u64 .ptr .align 1 _Z14heatCalcKernelPfS_iii_param_1,
	.param .u32 _Z14heatCalcKernelPfS_iii_param_2,
	.param .u32 _Z14heatCalcKernelPfS_iii_param_3,
	.param .u32 _Z14heatCalcKernelPfS_iii_param_4
)
{
	.reg .pred 	%p<7>;
	.reg .b32 	%r<27>;
	.reg .b32 	%f<11>;
	.reg .b64 	%rd<18>;

	ld.param.u64 	%rd4, [_Z14heatCalcKernelPfS_iii_param_0];
	ld.param.u64 	%rd5, [_Z14heatCalcKernelPfS_iii_param_1];
	ld.param.u32 	%r4, [_Z14heatCalcKernelPfS_iii_param_2];
	ld.param.u32 	%r5, [_Z14heatCalcKernelPfS_iii_param_4];
	cvta.to.global.u64 	%rd1, %rd5;
	cvta.to.global.u64 	%rd2, %rd4;
	mov.u32 	%r6, %ctaid.x;
	mov.u32 	%r7, %ctaid.y;
	mov.u32 	%r8, %nctaid.x;
	mad.lo.s32 	%r9, %r7, %r8, %r6;
	mov.u32 	%r10, %ntid.x;
	mov.u32 	%r11, %ntid.y;
	mov.u32 	%r12, %tid.y;
	mov.u32 	%r13, %tid.x;
	mad.lo.s32 	%r14, %r9, %r11, %r12;
	mad.lo.s32 	%r1, %r14, %r10, %r13;
	shl.b32 	%r15, %r7, 3;
	add.s32 	%r16, %r15, %r12;
	shl.b32 	%r17, %r6, 3;
	add.s32 	%r18, %r17, %r13;
	mad.lo.s32 	%r2, %r4, %r16, %r18;
	rem.s32 	%r3, %r1, %r4;
	setp.eq.s32 	%p1, %r3, 0;
	mul.wide.s32 	%rd6, %r1, 4;
	add.s64 	%rd3, %rd2, %rd6;
	@%p1 bra 	$L__BB0_2;
	add.s32 	%r19, %r4, -1;
	setp.ne.s32 	%p2, %r3, %r19;
	mul.lo.s32 	%r20, %r1, %r5;
	setp.ge.s32 	%p3, %r20, %r4;
	and.pred  	%p4, %p2, %p3;
	mul.lo.s32 	%r21, %r19, %r4;
	setp.lt.s32 	%p5, %r20, %r21;
	and.pred  	%p6, %p4, %p5;
	@%p6 bra 	$L__BB0_3;
$L__BB0_2:
	mul.wide.s32 	%rd13, %r2, 4;
	add.s64 	%rd14, %rd2, %rd13;
	ld.global.f32 	%f9, [%rd14];
	add.s64 	%rd15, %rd1, %rd13;
	st.global.f32 	[%rd15], %f9;
	bra.uni 	$L__BB0_4;
$L__BB0_3:
	div.s32 	%r22, %r1, %r4;
	add.s32 	%r23, %r22, -1;
	mad.lo.s32 	%r24, %r23, %r4, %r3;
	mul.wide.s32 	%rd7, %r24, 4;
	add.s64 	%rd8, %rd2, %rd7;
	ld.global.f32 	%f1, [%rd8];
	ld.global.f32 	%f2, [%rd3+-4];
	add.f32 	%f3, %f1, %f2;
	shl.b32 	%r25, %r4, 1;
	add.s32 	%r26, %r24, %r25;
	mul.wide.s32 	%rd9, %r26, 4;
	add.s64 	%rd10, %rd2, %rd9;
	ld.global.f32 	%f4, [%rd10];
	add.f32 	%f5, %f3, %f4;
	ld.global.f32 	%f6, [%rd3+4];
	add.f32 	%f7, %f5, %f6;
	mul.f32 	%f8, %f7, 0f3E800000;
	mul.wide.s32 	%rd11, %r2, 4;
	add.s64 	%rd12, %rd1, %rd11;
	st.global.f32 	[%rd12], %f8;
$L__BB0_4:
	bar.sync 	0;
	add.s64 	%rd17, %rd1, %rd6;
	ld.global.f32 	%f10, [%rd17];
	st.global.f32 	[%rd3], %f10;
	bar.sync 	0;
	ret;

}


// ===== COMPILED SASS (sm_100) =====

	.target	sm_100

	.elftype	@"ET_EXEC"


//--------------------- .note.nv.tkinfo           --------------------------
	.section	.note.nv.tkinfo,"",@"SHT_NOTE"
	.sectionflags	@"SHF_NOTE_NV_TKINFO"
	.tkinfo
        /*0018*/ 	.word	0x00000002
        /*0030*/ 	.string	""
        /*0030*/ 	.string	"ptxas"
        /*0030*/ 	.string	"Cuda compilation tools, release 13.0, V13.0.88"
        /*0030*/ 	.string	"Build cuda_13.0.r13.0/compiler.36424714_0"
        /*0030*/ 	.string	"-arch sm_100 -m 64 "



//--------------------- .note.nv.cuinfo           --------------------------
	.section	.note.nv.cuinfo,"",@"SHT_NOTE"
	.sectionflags	@"SHF_NOTE_NV_CUINFO"
        /*0018*/ 	.short	0x0002
        /*001a*/ 	.short	0x0064
        /*001c*/ 	.short	0x0082
	.zero		2


//--------------------- .nv.info                  --------------------------
	.section	.nv.info,"",@"SHT_CUDA_INFO"
	.align	4


	//----- nvinfo : EIATTR_REGCOUNT
	.align		4
        /*0000*/ 	.byte	0x04, 0x2f
        /*0002*/ 	.short	(.L_1 - .L_0)
	.align		4
.L_0:
        /*0004*/ 	.word	index@(_Z14heatCalcKernelPfS_iii)
        /*0008*/ 	.word	0x00000014


	//----- nvinfo : EIATTR_FRAME_SIZE
	.align		4
.L_1:
        /*000c*/ 	.byte	0x04, 0x11
        /*000e*/ 	.short	(.L_3 - .L_2)
	.align		4
.L_2:
        /*0010*/ 	.word	index@(_Z14heatCalcKernelPfS_iii)
        /*0014*/ 	.word	0x00000000


	//----- nvinfo : EIATTR_MIN_STACK_SIZE
	.align		4
.L_3:
        /*0018*/ 	.byte	0x04, 0x12
        /*001a*/ 	.short	(.L_5 - .L_4)
	.align		4
.L_4:
        /*001c*/ 	.word	index@(_Z14heatCalcKernelPfS_iii)
        /*0020*/ 	.word	0x00000000
.L_5:


//--------------------- .nv.compat                --------------------------
	.section	.nv.compat,"",@"SHT_CUDA_COMPAT_INFO"
	.align	4
        /*0000*/ 	.byte	0x02, 0x09, 0x00, 0x00, 0x02, 0x02, 0x01, 0x00, 0x02, 0x05, 0x05, 0x00, 0x03, 0x07, 0x01, 0x01
        /*0010*/ 	.byte	0x02, 0x03, 0x00, 0x00, 0x02, 0x06, 0x01, 0x00, 0x04, 0x0b, 0x08, 0x00, 0x09, 0x00, 0x00, 0x00
        /*0020*/ 	.byte	0x00, 0x00, 0x00, 0x00


//--------------------- .nv.info._Z14heatCalcKernelPfS_iii --------------------------
	.section	.nv.info._Z14heatCalcKernelPfS_iii,"",@"SHT_CUDA_INFO"
	.sectionflags	@""
	.align	4


	//----- nvinfo : EIATTR_CUDA_API_VERSION
	.align		4
        /*0000*/ 	.byte	0x04, 0x37
        /*0002*/ 	.short	(.L_7 - .L_6)
.L_6:
        /*0004*/ 	.word	0x00000082


	//----- nvinfo : EIATTR_KPARAM_INFO
	.align		4
.L_7:
        /*0008*/ 	.byte	0x04, 0x17
        /*000a*/ 	.short	(.L_9 - .L_8)
.L_8:
        /*000c*/ 	.word	0x00000000
        /*0010*/ 	.short	0x0004
        /*0012*/ 	.short	0x0018
        /*0014*/ 	.byte	0x00, 0xf0, 0x11, 0x00


	//----- nvinfo : EIATTR_KPARAM_INFO
	.align		4
.L_9:
        /*0018*/ 	.byte	0x04, 0x17
        /*001a*/ 	.short	(.L_11 - .L_10)
.L_10:
        /*001c*/ 	.word	0x00000000
        /*0020*/ 	.short	0x0003
        /*0022*/ 	.short	0x0014
        /*0024*/ 	.byte	0x00, 0xf0, 0x11, 0x00


	//----- nvinfo : EIATTR_KPARAM_INFO
	.align		4
.L_11:
        /*0028*/ 	.byte	0x04, 0x17
        /*002a*/ 	.short	(.L_13 - .L_12)
.L_12:
        /*002c*/ 	.word	0x00000000
        /*0030*/ 	.short	0x0002
        /*0032*/ 	.short	0x0010
        /*0034*/ 	.byte	0x00, 0xf0, 0x11, 0x00


	//----- nvinfo : EIATTR_KPARAM_INFO
	.align		4
.L_13:
        /*0038*/ 	.byte	0x04, 0x17
        /*003a*/ 	.short	(.L_15 - .L_14)
.L_14:
        /*003c*/ 	.word	0x00000000
        /*0040*/ 	.short	0x0001
        /*0042*/ 	.short	0x0008
        /*0044*/ 	.byte	0x00, 0xf5, 0x21, 0x00


	//----- nvinfo : EIATTR_KPARAM_INFO
	.align		4
.L_15:
        /*0048*/ 	.byte	0x04, 0x17
        /*004a*/ 	.short	(.L_17 - .L_16)
.L_16:
        /*004c*/ 	.word	0x00000000
        /*0050*/ 	.short	0x0000
        /*0052*/ 	.short	0x0000
        /*0054*/ 	.byte	0x00, 0xf5, 0x21, 0x00


	//----- nvinfo : EIATTR_SPARSE_MMA_MASK
	.align		4
.L_17:
        /*0058*/ 	.byte	0x03, 0x50
        /*005a*/ 	.short	0x0000


	//----- nvinfo : EIATTR_MAXREG_COUNT
	.align		4
        /*005c*/ 	.byte	0x03, 0x1b
        /*005e*/ 	.short	0x00ff


	//----- nvinfo : EIATTR_NUM_BARRIERS
	.align		4
        /*0060*/ 	.byte	0x02, 0x4c
        /*0062*/ 	.byte	0x01
	.zero		1


	//----- nvinfo : EIATTR_MERCURY_ISA_VERSION
	.align		4
        /*0064*/ 	.byte	0x03, 0x5f
        /*0066*/ 	.short	0x0101


	//----- nvinfo : EIATTR_VRC_CTA_INIT_COUNT
	.align		4
        /*0068*/ 	.byte	0x02, 0x4a
	.zero		1
	.zero		1


	//----- nvinfo : EIATTR_EXIT_INSTR_OFFSETS
	.align		4
        /*006c*/ 	.byte	0x04, 0x1c
        /*006e*/ 	.short	(.L_19 - .L_18)


	//   ....[0]....
.L_18:
        /*0070*/ 	.word	0x000005f0


	//----- nvinfo : EIATTR_CRS_STACK_SIZE
	.align		4
.L_19:
        /*0074*/ 	.byte	0x04, 0x1e
        /*0076*/ 	.short	(.L_21 - .L_20)
.L_20:
        /*0078*/ 	.word	0x00000000


	//----- nvinfo : EIATTR_CBANK_PARAM_SIZE
	.align		4
.L_21:
        /*007c*/ 	.byte	0x03, 0x19
        /*007e*/ 	.short	0x001c


	//----- nvinfo : EIATTR_PARAM_CBANK
	.align		4
        /*0080*/ 	.byte	0x04, 0x0a
        /*0082*/ 	.short	(.L_23 - .L_22)
	.align		4
.L_22:
        /*0084*/ 	.word	index@(.nv.constant0._Z14heatCalcKernelPfS_iii)
        /*0088*/ 	.short	0x0380
        /*008a*/ 	.short	0x001c


	//----- nvinfo : EIATTR_SW_WAR
	.align		4
.L_23:
        /*008c*/ 	.byte	0x04, 0x36
        /*008e*/ 	.short	(.L_25 - .L_24)
.L_24:
        /*0090*/ 	.word	0x00000008
.L_25:


//--------------------- .nv.callgraph             --------------------------
	.section	.nv.callgraph,"",@"SHT_CUDA_CALLGRAPH"
	.align	4
	.sectionentsize	8
	.align		4
        /*0000*/ 	.word	0x00000000
	.align		4
        /*0004*/ 	.word	0xffffffff
	.align		4
        /*0008*/ 	.word	0x00000000
	.align		4
        /*000c*/ 	.word	0xfffffffe
	.align		4
        /*0010*/ 	.word	0x00000000
	.align		4
        /*0014*/ 	.word	0xfffffffd
	.align		4
        /*0018*/ 	.word	0x00000000
	.align		4
        /*001c*/ 	.word	0xfffffffc


//--------------------- .text._Z14heatCalcKernelPfS_iii --------------------------
	.section	.text._Z14heatCalcKernelPfS_iii,"ax",@progbits
	.align	128
        .global         _Z14heatCalcKernelPfS_iii
        .type           _Z14heatCalcKernelPfS_iii,@function
        .size           _Z14heatCalcKernelPfS_iii,(.L_x_6 - _Z14heatCalcKernelPfS_iii)
        .other          _Z14heatCalcKernelPfS_iii,@"STO_CUDA_ENTRY STV_DEFAULT"
_Z14heatCalcKernelPfS_iii:
.text._Z14heatCalcKernelPfS_iii:
[----:B------:R-:W-:Y:S08]  /*0000*/  LDC R1, c[0x0][0x37c] ;  /* 0x0000df00ff017b82 */ /* 0x000ff00000000800 */
[----:B------:R-:W0:Y:S01]  /*0010*/  LDC R7, c[0x0][0x390] ;  /* 0x0000e400ff077b82 */ /* 0x000e220000000800 */
[----:B------:R-:W1:Y:S01]  /*0020*/  S2R R2, SR_CTAID.X ;  /* 0x0000000000027919 */ /* 0x000e620000002500 */
[----:B------:R-:W1:Y:S01]  /*0030*/  LDCU UR4, c[0x0][0x370] ;  /* 0x00006e00ff0477ac */ /* 0x000e620008000800 */
[----:B------:R-:W-:Y:S04]  /*0040*/  BSSY.RECONVERGENT B0, `(.L_x_0) ;  /* 0x0000054000007945 */ /* 0x000fe80003800200 */
[----:B------:R-:W-:Y:S01]  /*0050*/  BSSY.RELIABLE B1, `(.L_x_1) ;  /* 0x0000031000017945 */ /* 0x000fe20003800100 */
[----:B------:R-:W1:Y:S01]  /*0060*/  S2R R9, SR_CTAID.Y ;  /* 0x0000000000097919 */ /* 0x000e620000002600 */
[----:B------:R-:W2:Y:S01]  /*0070*/  LDCU UR5, c[0x0][0x360] ;  /* 0x00006c00ff0577ac */ /* 0x000ea20008000800 */
[----:B------:R-:W3:Y:S01]  /*0080*/  S2R R12, SR_TID.Y ;  /* 0x00000000000c7919 */ /* 0x000ee20000002200 */
[----:B------:R-:W3:Y:S01]  /*0090*/  LDCU UR6, c[0x0][0x364] ;  /* 0x00006c80ff0677ac */ /* 0x000ee20008000800 */
[----:B------:R-:W2:Y:S01]  /*00a0*/  S2R R15, SR_TID.X ;  /* 0x00000000000f7919 */ /* 0x000ea20000002100 */
[----:B0-----:R-:W-:-:S02]  /*00b0*/  IABS R6, R7 ;  /* 0x0000000700067213 */ /* 0x001fc40000000000 */
[----:B------:R-:W-:Y:S02]  /*00c0*/  ISETP.NE.AND P2, PT, R7, RZ, PT ;  /* 0x000000ff0700720c */ /* 0x000fe40003f45270 */
[----:B------:R-:W0:Y:S01]  /*00d0*/  I2F.RP R3, R6 ;  /* 0x0000000600037306 */ /* 0x000e220000209400 */
[----:B------:R-:W-:Y:S01]  /*00e0*/  LOP3.LUT R13, RZ, R7, RZ, 0x33, !PT ;  /* 0x00000007ff0d7212 */ /* 0x000fe200078e33ff */
[----:B-1----:R-:W-:-:S04]  /*00f0*/  IMAD R0, R9, UR4, R2 ;  /* 0x0000000409007c24 */ /* 0x002fc8000f8e0202 */
[----:B---3--:R-:W-:Y:S02]  /*0100*/  IMAD R0, R0, UR6, R12 ;  /* 0x0000000600007c24 */ /* 0x008fe4000f8e020c */
[----:B0-----:R-:W0:Y:S02]  /*0110*/  MUFU.RCP R3, R3 ;  /* 0x0000000300037308 */ /* 0x001e240000001000 */
[----:B--2---:R-:W-:Y:S01]  /*0120*/  IMAD R0, R0, UR5, R15 ;  /* 0x0000000500007c24 */ /* 0x004fe2000f8e020f */
[----:B------:R-:W1:Y:S04]  /*0130*/  LDCU.64 UR4, c[0x0][0x358] ;  /* 0x00006b00ff0477ac */ /* 0x000e680008000a00 */
[----:B------:R-:W-:Y:S02]  /*0140*/  IABS R11, R0 ;  /* 0x00000000000b7213 */ /* 0x000fe40000000000 */
[----:B------:R-:W-:-:S02]  /*0150*/  ISETP.GE.AND P3, PT, R0, RZ, PT ;  /* 0x000000ff0000720c */ /* 0x000fc40003f66270 */
[----:B0-----:R-:W-:-:S04]  /*0160*/  IADD3 R4, PT, PT, R3, 0xffffffe, RZ ;  /* 0x0ffffffe03047810 */ /* 0x001fc80007ffe0ff */
[----:B------:R0:W2:Y:S02]  /*0170*/  F2I.FTZ.U32.TRUNC.NTZ R5, R4 ;  /* 0x0000000400057305 */ /* 0x0000a4000021f000 */
[----:B0-----:R-:W-:Y:S02]  /*0180*/  HFMA2 R4, -RZ, RZ, 0, 0 ;  /* 0x00000000ff047431 */ /* 0x001fe400000001ff */
[----:B--2---:R-:W-:-:S04]  /*0190*/  IMAD.MOV R3, RZ, RZ, -R5 ;  /* 0x000000ffff037224 */ /* 0x004fc800078e0a05 */
[----:B------:R-:W-:-:S04]  /*01a0*/  IMAD R3, R3, R6, RZ ;  /* 0x0000000603037224 */ /* 0x000fc800078e02ff */
[----:B------:R-:W-:-:S06]  /*01b0*/  IMAD.HI.U32 R5, R5, R3, R4 ;  /* 0x0000000305057227 */ /* 0x000fcc00078e0004 */
[----:B------:R-:W-:Y:S02]  /*01c0*/  IMAD.HI.U32 R10, R5, R11, RZ ;  /* 0x0000000b050a7227 */ /* 0x000fe400078e00ff */
[----:B------:R-:W0:Y:S02]  /*01d0*/  LDC.64 R4, c[0x0][0x380] ;  /* 0x0000e000ff047b82 */ /* 0x000e240000000a00 */
[----:B------:R-:W-:-:S04]  /*01e0*/  IMAD.MOV R3, RZ, RZ, -R10 ;  /* 0x000000ffff037224 */ /* 0x000fc800078e0a0a */
[----:B------:R-:W-:-:S05]  /*01f0*/  IMAD R11, R6, R3, R11 ;  /* 0x00000003060b7224 */ /* 0x000fca00078e020b */
[----:B------:R-:W-:-:S13]  /*0200*/  ISETP.GT.U32.AND P1, PT, R6, R11, PT ;  /* 0x0000000b0600720c */ /* 0x000fda0003f24070 */
[----:B------:R-:W-:-:S04]  /*0210*/  @!P1 IADD3 R11, PT, PT, R11, -R6, RZ ;  /* 0x800000060b0b9210 */ /* 0x000fc80007ffe0ff */
[----:B------:R-:W-:Y:S01]  /*0220*/  ISETP.GT.U32.AND P0, PT, R6, R11, PT ;  /* 0x0000000b0600720c */ /* 0x000fe20003f04070 */
[----:B------:R-:W-:-:S05]  /*0230*/  IMAD.IADD R8, R11, 0x1, -R6 ;  /* 0x000000010b087824 */ /* 0x000fca00078e0a06 */
[----:B------:R-:W-:-:S04]  /*0240*/  SEL R8, R8, R11, !P0 ;  /* 0x0000000b08087207 */ /* 0x000fc80004000000 */
[----:B------:R-:W-:-:S04]  /*0250*/  @!P3 IADD3 R8, PT, PT, -R8, RZ, RZ ;  /* 0x000000ff0808b210 */ /* 0x000fc80007ffe1ff */
[----:B------:R-:W-:Y:S01]  /*0260*/  SEL R17, R13, R8, !P2 ;  /* 0x000000080d117207 */ /* 0x000fe20005000000 */
[----:B------:R-:W-:Y:S01]  /*0270*/  IMAD R8, R9, 0x8, R12 ;  /* 0x0000000809087824 */ /* 0x000fe200078e020c */
[----:B------:R-:W-:Y:S01]  /*0280*/  LEA R9, R2, R15, 0x3 ;  /* 0x0000000f02097211 */ /* 0x000fe200078e18ff */
[----:B0-----:R-:W-:Y:S01]  /*0290*/  IMAD.WIDE R2, R0, 0x4, R4 ;  /* 0x0000000400027825 */ /* 0x001fe200078e0204 */
[----:B------:R-:W-:-:S03]  /*02a0*/  ISETP.NE.AND P0, PT, R17, RZ, PT ;  /* 0x000000ff1100720c */ /* 0x000fc60003f05270 */
[----:B------:R-:W-:-:S10]  /*02b0*/  IMAD R9, R8, R7, R9 ;  /* 0x0000000708097224 */ /* 0x000fd400078e0209 */
[----:B-1----:R-:W-:Y:S05]  /*02c0*/  @!P0 BRA `(.L_x_2) ;  /* 0x0000000000248947 */ /* 0x002fea0003800000 */
[----:B------:R-:W0:Y:S01]  /*02d0*/  LDCU UR6, c[0x0][0x398] ;  /* 0x00007300ff0677ac */ /* 0x000e220008000800 */
[----:B------:R-:W-:-:S05]  /*02e0*/  IADD3 R8, PT, PT, R7, -0x1, RZ ;  /* 0xffffffff07087810 */ /* 0x000fca0007ffe0ff */
[----:B------:R-:W-:Y:S02]  /*02f0*/  IMAD R15, R8, R7, RZ ;  /* 0x00000007080f7224 */ /* 0x000fe400078e02ff */
[----:B0-----:R-:W-:-:S05]  /*0300*/  IMAD R12, R0, UR6, RZ ;  /* 0x00000006000c7c24 */ /* 0x001fca000f8e02ff */
[C---:B------:R-:W-:Y:S02]  /*0310*/  ISETP.GE.AND P0, PT, R12.reuse, R7, PT ;  /* 0x000000070c00720c */ /* 0x040fe40003f06270 */
[----:B------:R-:W-:Y:S02]  /*0320*/  ISETP.LT.AND P3, PT, R12, R15, PT ;  /* 0x0000000f0c00720c */ /* 0x000fe40003f61270 */
[----:B------:R-:W-:-:S13]  /*0330*/  ISETP.NE.AND P0, PT, R17, R8, P0 ;  /* 0x000000081100720c */ /* 0x000fda0000705270 */
[----:B------:R-:W-:Y:S05]  /*0340*/  @P0 BREAK.RELIABLE P3, B1 ;  /* 0x0000000000010942 */ /* 0x000fea0001800100 */
[----:B------:R-:W-:Y:S05]  /*0350*/  @P0 BRA P3, `(.L_x_3) ;  /* 0x0000000000240947 */ /* 0x000fea0001800000 */
.L_x_2:
[----:B------:R-:W-:Y:S05]  /*0360*/  BSYNC.RELIABLE B1 ;  /* 0x0000000000017941 */ /* 0x000fea0003800100 */
.L_x_1:
[----:B------:R-:W-:Y:S01]  /*0370*/  IMAD.WIDE R4, R9, 0x4, R4 ;  /* 0x0000000409047825 */ /* 0x000fe200078e0204 */
[----:B------:R-:W0:Y:S05]  /*0380*/  LDCU.64 UR6, c[0x0][0x388] ;  /* 0x00007100ff0677ac */ /* 0x000e2a0008000a00 */
[----:B------:R-:W2:Y:S01]  /*0390*/  LDG.E R5, desc[UR4][R4.64] ;  /* 0x0000000404057981 */ /* 0x000ea2000c1e1900 */
[----:B0-----:R-:W-:Y:S01]  /*03a0*/  MOV R11, UR7 ;  /* 0x00000007000b7c02 */ /* 0x001fe20008000f00 */
[----:B------:R-:W-:-:S04]  /*03b0*/  IMAD.U32 R10, RZ, RZ, UR6 ;  /* 0x00000006ff0a7e24 */ /* 0x000fc8000f8e00ff */
[----:B------:R-:W-:-:S05]  /*03c0*/  IMAD.WIDE R6, R9, 0x4, R10 ;  /* 0x0000000409067825 */ /* 0x000fca00078e020a */
[----:B--2---:R0:W-:Y:S01]  /*03d0*/  STG.E desc[UR4][R6.64], R5 ;  /* 0x0000000506007986 */ /* 0x0041e2000c101904 */
[----:B------:R-:W-:Y:S05]  /*03e0*/  BRA `(.L_x_4) ;  /* 0x0000000000647947 */ /* 0x000fea0003800000 */
.L_x_3:
[----:B------:R-:W-:Y:S01]  /*03f0*/  ISETP.GE.U32.AND P0, PT, R11, R6, PT ;  /* 0x000000060b00720c */ /* 0x000fe20003f06070 */
[----:B------:R-:W0:Y:S01]  /*0400*/  LDCU.64 UR6, c[0x0][0x388] ;  /* 0x00007100ff0677ac */ /* 0x000e220008000a00 */
[----:B------:R-:W-:Y:S01]  /*0410*/  LOP3.LUT R6, R0, R7, RZ, 0x3c, !PT ;  /* 0x0000000700067212 */ /* 0x000fe200078e3cff */
[----:B------:R-:W2:Y:S01]  /*0420*/  LDG.E R11, desc[UR4][R2.64+-0x4] ;  /* 0xfffffc04020b7981 */ /* 0x000ea2000c1e1900 */
[----:B------:R-:W-:Y:S02]  /*0430*/  @!P1 IADD3 R10, PT, PT, R10, 0x1, RZ ;  /* 0x000000010a0a9810 */ /* 0x000fe40007ffe0ff */
[----:B------:R-:W-:-:S07]  /*0440*/  ISETP.GE.AND P3, PT, R6, RZ, PT ;  /* 0x000000ff0600720c */ /* 0x000fce0003f66270 */
[----:B------:R-:W-:-:S06]  /*0450*/  @P0 VIADD R10, R10, 0x1 ;  /* 0x000000010a0a0836 */ /* 0x000fcc0000000000 */
[----:B------:R-:W-:-:S04]  /*0460*/  @!P3 IADD3 R10, PT, PT, -R10, RZ, RZ ;  /* 0x000000ff0a0ab210 */ /* 0x000fc80007ffe1ff */
[----:B------:R-:W-:-:S04]  /*0470*/  SEL R10, R13, R10, !P2 ;  /* 0x0000000a0d0a7207 */ /* 0x000fc80005000000 */
[----:B------:R-:W-:-:S05]  /*0480*/  IADD3 R10, PT, PT, R10, -0x1, RZ ;  /* 0xffffffff0a0a7810 */ /* 0x000fca0007ffe0ff */
[----:B------:R-:W-:-:S04]  /*0490*/  IMAD R10, R10, R7, R17 ;  /* 0x000000070a0a7224 */ /* 0x000fc800078e0211 */
[----:B------:R-:W-:Y:S02]  /*04a0*/  IMAD R13, R7, 0x2, R10 ;  /* 0x00000002070d7824 */ /* 0x000fe400078e020a */
[----:B------:R-:W-:-:S04]  /*04b0*/  IMAD.WIDE R6, R10, 0x4, R4 ;  /* 0x000000040a067825 */ /* 0x000fc800078e0204 */
[----:B------:R-:W-:Y:S02]  /*04c0*/  IMAD.WIDE R4, R13, 0x4, R4 ;  /* 0x000000040d047825 */ /* 0x000fe400078e0204 */
[----:B------:R-:W2:Y:S04]  /*04d0*/  LDG.E R6, desc[UR4][R6.64] ;  /* 0x0000000406067981 */ /* 0x000ea8000c1e1900 */
[----:B------:R-:W3:Y:S04]  /*04e0*/  LDG.E R4, desc[UR4][R4.64] ;  /* 0x0000000404047981 */ /* 0x000ee8000c1e1900 */
[----:B------:R-:W4:Y:S01]  /*04f0*/  LDG.E R13, desc[UR4][R2.64+0x4] ;  /* 0x00000404020d7981 */ /* 0x000f22000c1e1900 */
[----:B0-----:R-:W-:Y:S01]  /*0500*/  MOV R10, UR6 ;  /* 0x00000006000a7c02 */ /* 0x001fe20008000f00 */
[----:B--2---:R-:W-:-:S04]  /*0510*/  FADD R11, R6, R11 ;  /* 0x0000000b060b7221 */ /* 0x004fc80000000000 */
[----:B---3--:R-:W-:Y:S01]  /*0520*/  FADD R8, R11, R4 ;  /* 0x000000040b087221 */ /* 0x008fe20000000000 */
[----:B------:R-:W-:-:S03]  /*0530*/  MOV R11, UR7 ;  /* 0x00000007000b7c02 */ /* 0x000fc60008000f00 */
[----:B----4-:R-:W-:Y:S01]  /*0540*/  FADD R13, R8, R13 ;  /* 0x0000000d080d7221 */ /* 0x010fe20000000000 */
[----:B------:R-:W-:-:S04]  /*0550*/  IMAD.WIDE R8, R9, 0x4, R10 ;  /* 0x0000000409087825 */ /* 0x000fc800078e020a */
[----:B------:R-:W-:-:S05]  /*0560*/  FMUL R13, R13, 0.25 ;  /* 0x3e8000000d0d7820 */ /* 0x000fca0000400000 */
[----:B------:R1:W-:Y:S02]  /*0570*/  STG.E desc[UR4][R8.64], R13 ;  /* 0x0000000d08007986 */ /* 0x0003e4000c101904 */
.L_x_4:
[----:B------:R-:W-:Y:S05]  /*0580*/  BSYNC.RECONVERGENT B0 ;  /* 0x0000000000007941 */ /* 0x000fea0003800200 */
.L_x_0:
[----:B------:R-:W-:Y:S05]  /*0590*/  WARPSYNC.ALL ;  /* 0x0000000000007948 */ /* 0x000fea0003800000 */
[----:B------:R-:W-:Y:S01]  /*05a0*/  BAR.SYNC.DEFER_BLOCKING 0x0 ;  /* 0x0000000000007b1d */ /* 0x000fe20000010000 */
[----:B0-----:R-:W-:-:S06]  /*05b0*/  IMAD.WIDE R4, R0, 0x4, R10 ;  /* 0x0000000400047825 */ /* 0x001fcc00078e020a */
[----:B------:R-:W2:Y:S04]  /*05c0*/  LDG.E R5, desc[UR4][R4.64] ;  /* 0x0000000404057981 */ /* 0x000ea8000c1e1900 */
[----:B--2---:R-:W-:Y:S01]  /*05d0*/  STG.E desc[UR4][R2.64], R5 ;  /* 0x0000000502007986 */ /* 0x004fe2000c101904 */
[----:B------:R-:W-:Y:S06]  /*05e0*/  BAR.SYNC.DEFER_BLOCKING 0x0 ;  /* 0x0000000000007b1d */ /* 0x000fec0000010000 */
[----:B------:R-:W-:Y:S05]  /*05f0*/  EXIT ;  /* 0x000000000000794d */ /* 0x000fea0003800000 */
.L_x_5:
[----:B------:R-:W-:-:S00]  /*0600*/  BRA `(.L_x_5) ;  /* 0xfffffffc00fc7947 */ /* 0x000fc0000383ffff */
[----:B------:R-:W-:-:S00]  /*0610*/  NOP ;  /* 0x0000000000007918 */ /* 0x000fc00000000000 */
        /* <DEDUP_REMOVED lines=14> */
.L_x_6:


//--------------------- .nv.shared.reserved.0     --------------------------
	.section	.nv.shared.reserved.0,"aw",@nobits
	.weak		__nv_reservedSMEM_offset_0_alias
	.size		__nv_reservedSMEM_offset_0_alias, 0, 64
	.other		__nv_reservedSMEM_offset_0_alias,@"STO_CUDA_RESERVED_SHARED STV_DEFAULT"
__nv_reservedSMEM_offset_0_alias:
	.zero		0
	.zero		64


//--------------------- .nv.constant0._Z14heatCalcKernelPfS_iii --------------------------
	.section	.nv.constant0._Z14heatCalcKernelPfS_iii,"a",@progbits
	.sectionflags	@""
	.align	4
.nv.constant0._Z14heatCalcKernelPfS_iii:
	.zero		924


//--------------------- SYMBOLS --------------------------

	.type		.nv.reservedSmem.offset0,@object
	.size		.nv.reservedSmem.offset0,0x4
